//
// Generated by NVIDIA NVVM Compiler
//
// Compiler Build ID: CL-36424714
// Cuda compilation tools, release 13.0, V13.0.88
// Based on NVVM 20.0.0
//

.version 9.0
.target sm_100
.address_size 64

	// .globl	_Z20graphExecutionKernelPb

.visible .entry _Z20graphExecutionKernelPb(
	.param .u64 .ptr .align 1 _Z20graphExecutionKernelPb_param_0
)
{
	.reg .pred 	%p<14>;
	.reg .b16 	%rs<12>;
	.reg .b32 	%r<2>;
	.reg .b64 	%rd<3>;

	ld.param.u64 	%rd2, [_Z20graphExecutionKernelPb_param_0];
	cvta.to.global.u64 	%rd1, %rd2;
	mov.u32 	%r1, %tid.x;
	setp.gt.s32 	%p1, %r1, 1;
	@%p1 bra 	$L__BB0_4;
	setp.eq.s32 	%p4, %r1, 0;
	@%p4 bra 	$L__BB0_9;
	setp.eq.s32 	%p5, %r1, 1;
	@%p5 bra 	$L__BB0_3;
	bra.uni 	$L__BB0_13;
$L__BB0_3:
	mov.b16 	%rs7, 1;
	st.global.u8 	[%rd1+9], %rs7;
	membar.gl;
	bar.sync 	0;
	st.global.u8 	[%rd1+6], %rs7;
	membar.gl;
	bra.uni 	$L__BB0_13;
$L__BB0_4:
	setp.eq.s32 	%p2, %r1, 2;
	@%p2 bra 	$L__BB0_10;
	setp.ne.s32 	%p3, %r1, 3;
	@%p3 bra 	$L__BB0_13;
	ld.global.u8 	%rs1, [%rd1+2];
	setp.ne.s16 	%p6, %rs1, 0;
	@%p6 bra 	$L__BB0_8;
$L__BB0_7:
	membar.gl;
	ld.global.u8 	%rs2, [%rd1+2];
	setp.eq.s16 	%p7, %rs2, 0;
	@%p7 bra 	$L__BB0_7;
$L__BB0_8:
	mov.b16 	%rs3, 1;
	st.global.u8 	[%rd1+4], %rs3;
	membar.gl;
	bra.uni 	$L__BB0_13;
$L__BB0_9:
	mov.b16 	%rs8, 1;
	st.global.u8 	[%rd1+8], %rs8;
	membar.gl;
	bar.sync 	0;
	st.global.u8 	[%rd1+5], %rs8;
	membar.gl;
	bar.sync 	0;
	st.global.u8 	[%rd1+2], %rs8;
	membar.gl;
	bra.uni 	$L__BB0_13;
$L__BB0_10:
	ld.global.u8 	%rs4, [%rd1+6];
	setp.ne.s16 	%p8, %rs4, 0;
	@%p8 bra 	$L__BB0_12;
$L__BB0_11:
	membar.gl;
	ld.global.u8 	%rs5, [%rd1+6];
	setp.eq.s16 	%p9, %rs5, 0;
	@%p9 bra 	$L__BB0_11;
$L__BB0_12:
	mov.b16 	%rs6, 1;
	st.global.u8 	[%rd1+7], %rs6;
	membar.gl;
$L__BB0_13:
	bar.sync 	0;
	setp.ne.s32 	%p10, %r1, 0;
	@%p10 bra 	$L__BB0_18;
$L__BB0_14:
	ld.global.u8 	%rs9, [%rd1+2];
	setp.eq.s16 	%p11, %rs9, 0;
	@%p11 bra 	$L__BB0_17;
	ld.global.u8 	%rs10, [%rd1+3];
	setp.eq.s16 	%p12, %rs10, 0;
	@%p12 bra 	$L__BB0_17;
	ld.global.u8 	%rs11, [%rd1+7];
	setp.ne.s16 	%p13, %rs11, 0;
	@%p13 bra 	$L__BB0_18;
$L__BB0_17:
	membar.gl;
	bra.uni 	$L__BB0_14;
$L__BB0_18:
	ret;

}


// ===== COMPILED SASS (sm_100) =====

	.target	sm_100

	.elftype	@"ET_EXEC"


//--------------------- .note.nv.tkinfo           --------------------------
	.section	.note.nv.tkinfo,"",@"SHT_NOTE"
	.sectionflags	@"SHF_NOTE_NV_TKINFO"
	.tkinfo
        /*0018*/ 	.word	0x00000002
        /*0030*/ 	.string	""
        /*0030*/ 	.string	"ptxas"
        /*0030*/ 	.string	"Cuda compilation tools, release 13.0, V13.0.88"
        /*0030*/ 	.string	"Build cuda_13.0.r13.0/compiler.36424714_0"
        /*0030*/ 	.string	"-arch sm_100 -m 64 "



//--------------------- .note.nv.cuinfo           --------------------------
	.section	.note.nv.cuinfo,"",@"SHT_NOTE"
	.sectionflags	@"SHF_NOTE_NV_CUINFO"
        /*0018*/ 	.short	0x0002
        /*001a*/ 	.short	0x0064
        /*001c*/ 	.short	0x0082
	.zero		2


//--------------------- .nv.info                  --------------------------
	.section	.nv.info,"",@"SHT_CUDA_INFO"
	.align	4


	//----- nvinfo : EIATTR_REGCOUNT
	.align		4
        /*0000*/ 	.byte	0x04, 0x2f
        /*0002*/ 	.short	(.L_1 - .L_0)
	.align		4
.L_0:
        /*0004*/ 	.word	index@(_Z20graphExecutionKernelPb)
        /*0008*/ 	.word	0x0000000a


	//----- nvinfo : EIATTR_FRAME_SIZE
	.align		4
.L_1:
        /*000c*/ 	.byte	0x04, 0x11
        /*000e*/ 	.short	(.L_3 - .L_2)
	.align		4
.L_2:
        /*0010*/ 	.word	index@(_Z20graphExecutionKernelPb)
        /*0014*/ 	.word	0x00000000


	//----- nvinfo : EIATTR_MIN_STACK_SIZE
	.align		4
.L_3:
        /*0018*/ 	.byte	0x04, 0x12
        /*001a*/ 	.short	(.L_5 - .L_4)
	.align		4
.L_4:
        /*001c*/ 	.word	index@(_Z20graphExecutionKernelPb)
        /*0020*/ 	.word	0x00000000
.L_5:


//--------------------- .nv.compat                --------------------------
	.section	.nv.compat,"",@"SHT_CUDA_COMPAT_INFO"
	.align	4
        /*0000*/ 	.byte	0x02, 0x09, 0x00, 0x00, 0x02, 0x02, 0x01, 0x00, 0x02, 0x05, 0x05, 0x00, 0x03, 0x07, 0x01, 0x01
        /*0010*/ 	.byte	0x02, 0x03, 0x00, 0x00, 0x02, 0x06, 0x01, 0x00, 0x04, 0x0b, 0x08, 0x00, 0x09, 0x00, 0x00, 0x00
        /*0020*/ 	.byte	0x00, 0x00, 0x00, 0x00


//--------------------- .nv.info._Z20graphExecutionKernelPb --------------------------
	.section	.nv.info._Z20graphExecutionKernelPb,"",@"SHT_CUDA_INFO"
	.sectionflags	@""
	.align	4


	//----- nvinfo : EIATTR_CUDA_API_VERSION
	.align		4
        /*0000*/ 	.byte	0x04, 0x37
        /*0002*/ 	.short	(.L_7 - .L_6)
.L_6:
        /*0004*/ 	.word	0x00000082


	//----- nvinfo : EIATTR_KPARAM_INFO
	.align		4
.L_7:
        /*0008*/ 	.byte	0x04, 0x17
        /*000a*/ 	.short	(.L_9 - .L_8)
.L_8:
        /*000c*/ 	.word	0x00000000
        /*0010*/ 	.short	0x0000
        /*0012*/ 	.short	0x0000
        /*0014*/ 	.byte	0x00, 0xf5, 0x21, 0x00


	//----- nvinfo : EIATTR_SPARSE_MMA_MASK
	.align		4
.L_9:
        /*0018*/ 	.byte	0x03, 0x50
        /*001a*/ 	.short	0x0000


	//----- nvinfo : EIATTR_MAXREG_COUNT
	.align		4
        /*001c*/ 	.byte	0x03, 0x1b
        /*001e*/ 	.short	0x00ff


	//----- nvinfo : EIATTR_NUM_BARRIERS
	.align		4
        /*0020*/ 	.byte	0x02, 0x4c
        /*0022*/ 	.byte	0x01
	.zero		1


	//----- nvinfo : EIATTR_MERCURY_ISA_VERSION
	.align		4
        /*0024*/ 	.byte	0x03, 0x5f
        /*0026*/ 	.short	0x0101


	//----- nvinfo : EIATTR_VRC_CTA_INIT_COUNT
	.align		4
        /*0028*/ 	.byte	0x02, 0x4a
	.zero		1
	.zero		1


	//----- nvinfo : EIATTR_EXIT_INSTR_OFFSETS
	.align		4
        /*002c*/ 	.byte	0x04, 0x1c
        /*002e*/ 	.short	(.L_11 - .L_10)


	//   ....[0]....
.L_10:
        /*0030*/ 	.word	0x000005a0


	//   ....[1]....
        /*0034*/ 	.word	0x00000640


	//----- nvinfo : EIATTR_INDIRECT_BRANCH_TARGETS
	.align		4
.L_11:
        /*0038*/ 	.byte	0x04, 0x34
        /*003a*/ 	.short	(.L_13 - .L_12)


	//   ....[0]....
.L_12:
        /*003c*/ 	.word	.L_x_10@srel
        /*0040*/ 	.short	0x0
        /*0042*/ 	.short	0x0
        /*0044*/ 	.word	0x3
        /*0048*/ 	.word	.L_x_11@srel
        /*004c*/ 	.word	.L_x_12@srel
        /*0050*/ 	.word	.L_x_1@srel


	//----- nvinfo : EIATTR_CRS_STACK_SIZE
	.align		4
.L_13:
        /*0054*/ 	.byte	0x04, 0x1e
        /*0056*/ 	.short	(.L_15 - .L_14)
.L_14:
        /*0058*/ 	.word	0x00000000


	//----- nvinfo : EIATTR_CBANK_PARAM_SIZE
	.align		4
.L_15:
        /*005c*/ 	.byte	0x03, 0x19
        /*005e*/ 	.short	0x0008


	//----- nvinfo : EIATTR_PARAM_CBANK
	.align		4
        /*0060*/ 	.byte	0x04, 0x0a
        /*0062*/ 	.short	(.L_17 - .L_16)
	.align		4
.L_16:
        /*0064*/ 	.word	index@(.nv.constant0._Z20graphExecutionKernelPb)
        /*0068*/ 	.short	0x0380
        /*006a*/ 	.short	0x0008


	//----- nvinfo : EIATTR_SW_WAR
	.align		4
.L_17:
        /*006c*/ 	.byte	0x04, 0x36
        /*006e*/ 	.short	(.L_19 - .L_18)
.L_18:
        /*0070*/ 	.word	0x00000008
.L_19:


//--------------------- .nv.callgraph             --------------------------
	.section	.nv.callgraph,"",@"SHT_CUDA_CALLGRAPH"
	.align	4
	.sectionentsize	8
	.align		4
        /*0000*/ 	.word	0x00000000
	.align		4
        /*0004*/ 	.word	0xffffffff
	.align		4
        /*0008*/ 	.word	0x00000000
	.align		4
        /*000c*/ 	.word	0xfffffffe
	.align		4
        /*0010*/ 	.word	0x00000000
	.align		4
        /*0014*/ 	.word	0xfffffffd
	.align		4
        /*0018*/ 	.word	0x00000000
	.align		4
        /*001c*/ 	.word	0xfffffffc


//--------------------- .nv.constant2._Z20graphExecutionKernelPb --------------------------
	.section	.nv.constant2._Z20graphExecutionKernelPb,"a",@progbits
	.sectionflags	@""
	.align	4
.nv.constant2._Z20graphExecutionKernelPb:
        /*0000*/ 	.byte	0x90, 0x01, 0x00, 0x00, 0xa0, 0x00, 0x00, 0x00, 0x70, 0x05, 0x00, 0x00


//--------------------- .text._Z20graphExecutionKernelPb --------------------------
	.section	.text._Z20graphExecutionKernelPb,"ax",@progbits
	.align	128
        .global         _Z20graphExecutionKernelPb
        .type           _Z20graphExecutionKernelPb,@function
        .size           _Z20graphExecutionKernelPb,(.L_x_14 - _Z20graphExecutionKernelPb)
        .other          _Z20graphExecutionKernelPb,@"STO_CUDA_ENTRY STV_DEFAULT"
_Z20graphExecutionKernelPb:
.text._Z20graphExecutionKernelPb:
[----:B------:R-:W-:Y:S01]  /*0000*/  LDC R1, c[0x0][0x37c] ;  /* 0x0000df00ff017b82 */ /* 0x000fe20000000800 */
[----:B------:R-:W0:Y:S01]  /*0010*/  S2R R7, SR_TID.X ;  /* 0x0000000000077919 */ /* 0x000e220000002100 */
[----:B------:R-:W1:Y:S01]  /*0020*/  LDCU.64 UR4, c[0x0][0x358] ;  /* 0x00006b00ff0477ac */ /* 0x000e620008000a00 */
[----:B0-----:R-:W-:-:S13]  /*0030*/  ISETP.GT.AND P0, PT, R7, 0x1, PT ;  /* 0x000000010700780c */ /* 0x001fda0003f04270 */
[----:B-1----:R-:W-:Y:S05]  /*0040*/  @P0 BRA `(.L_x_0) ;  /* 0x0000000000a40947 */ /* 0x002fea0003800000 */
[----:B------:R-:W-:-:S05]  /*0050*/  VIMNMX.U32 R0, PT, PT, R7, 0x2, PT ;  /* 0x0000000207007848 */ /* 0x000fca0003fe0000 */
[----:B------:R-:W-:-:S04]  /*0060*/  IMAD.SHL.U32 R0, R0, 0x4, RZ ;  /* 0x0000000400007824 */ /* 0x000fc800078e00ff */
[----:B------:R-:W0:Y:S02]  /*0070*/  LDC R2, c[0x2][R0] ;  /* 0x0080000000027b82 */ /* 0x000e240000000800 */
[----:B0-----:R-:W-:-:S04]  /*0080*/  SHF.R.S32.HI R3, RZ, 0x1f, R2 ;  /* 0x0000001fff037819 */ /* 0x001fc80000011402 */
.L_x_10:
[----:B------:R-:W-:Y:S05]  /*0090*/  BRX R2 -0xa0                        (*"BRANCH_TARGETS .L_x_11,.L_x_12,.L_x_1"*) ;  /* 0xfffffffc02d87949 */ /* 0x000fea000383ffff */
.L_x_12:
[----:B------:R-:W0:Y:S01]  /*00a0*/  LDC.64 R2, c[0x0][0x380] ;  /* 0x0000e000ff027b82 */ /* 0x000e220000000a00 */
[----:B------:R-:W-:-:S05]  /*00b0*/  IMAD.MOV.U32 R0, RZ, RZ, 0x1 ;  /* 0x00000001ff007424 */ /* 0x000fca00078e00ff */
[----:B0-----:R0:W-:Y:S01]  /*00c0*/  STG.E.U8 desc[UR4][R2.64+0x9], R0 ;  /* 0x0000090002007986 */ /* 0x0011e2000c101104 */
[----:B------:R-:W-:Y:S06]  /*00d0*/  MEMBAR.SC.GPU ;  /* 0x0000000000007992 */ /* 0x000fec0000002000 */
[----:B------:R-:W-:-:S00]  /*00e0*/  ERRBAR ;  /* 0x00000000000079ab */ /* 0x000fc00000000000 */
[----:B------:R-:W-:Y:S06]  /*00f0*/  CGAERRBAR ;  /* 0x00000000000075ab */ /* 0x000fec0000000000 */
[----:B------:R-:W-:Y:S01]  /*0100*/  CCTL.IVALL ;  /* 0x00000000ff00798f */ /* 0x000fe20002000000 */
[----:B------:R-:W-:Y:S05]  /*0110*/  WARPSYNC.ALL ;  /* 0x0000000000007948 */ /* 0x000fea0003800000 */
[----:B------:R-:W-:Y:S06]  /*0120*/  BAR.SYNC.DEFER_BLOCKING 0x0 ;  /* 0x0000000000007b1d */ /* 0x000fec0000010000 */
[----:B------:R0:W-:Y:S01]  /*0130*/  STG.E.U8 desc[UR4][R2.64+0x6], R0 ;  /* 0x0000060002007986 */ /* 0x0001e2000c101104 */
[----:B------:R-:W-:Y:S06]  /*0140*/  MEMBAR.SC.GPU ;  /* 0x0000000000007992 */ /* 0x000fec0000002000 */
[----:B------:R-:W-:-:S00]  /*0150*/  ERRBAR ;  /* 0x00000000000079ab */ /* 0x000fc00000000000 */
[----:B------:R-:W-:Y:S06]  /*0160*/  CGAERRBAR ;  /* 0x00000000000075ab */ /* 0x000fec0000000000 */
[----:B------:R-:W-:Y:S01]  /*0170*/  CCTL.IVALL ;  /* 0x00000000ff00798f */ /* 0x000fe20002000000 */
[----:B------:R-:W-:Y:S05]  /*0180*/  BRA `(.L_x_1) ;  /* 0x0000000000f87947 */ /* 0x000fea0003800000 */
.L_x_11:
        /* <DEDUP_REMOVED lines=13> */
[----:B------:R-:W-:Y:S02]  /*0260*/  CCTL.IVALL ;  /* 0x00000000ff00798f */ /* 0x000fe40002000000 */
[----:B------:R-:W-:Y:S06]  /*0270*/  BAR.SYNC.DEFER_BLOCKING 0x0 ;  /* 0x0000000000007b1d */ /* 0x000fec0000010000 */
[----:B------:R1:W-:Y:S01]  /*0280*/  STG.E.U8 desc[UR4][R2.64+0x2], R0 ;  /* 0x0000020002007986 */ /* 0x0003e2000c101104 */
[----:B------:R-:W-:Y:S06]  /*0290*/  MEMBAR.SC.GPU ;  /* 0x0000000000007992 */ /* 0x000fec0000002000 */
[----:B------:R-:W-:-:S00]  /*02a0*/  ERRBAR ;  /* 0x00000000000079ab */ /* 0x000fc00000000000 */
[----:B------:R-:W-:Y:S06]  /*02b0*/  CGAERRBAR ;  /* 0x00000000000075ab */ /* 0x000fec0000000000 */
[----:B------:R-:W-:Y:S01]  /*02c0*/  CCTL.IVALL ;  /* 0x00000000ff00798f */ /* 0x000fe20002000000 */
[----:B------:R-:W-:Y:S05]  /*02d0*/  BRA `(.L_x_1) ;  /* 0x0000000000a47947 */ /* 0x000fea0003800000 */
.L_x_0:
[----:B------:R-:W-:-:S13]  /*02e0*/  ISETP.NE.AND P0, PT, R7, 0x2, PT ;  /* 0x000000020700780c */ /* 0x000fda0003f05270 */
[----:B------:R-:W-:Y:S05]  /*02f0*/  @!P0 BRA `(.L_x_2) ;  /* 0x0000000000548947 */ /* 0x000fea0003800000 */
[----:B------:R-:W-:-:S13]  /*0300*/  ISETP.NE.AND P0, PT, R7, 0x3, PT ;  /* 0x000000030700780c */ /* 0x000fda0003f05270 */
[----:B------:R-:W-:Y:S05]  /*0310*/  @P0 BRA `(.L_x_1) ;  /* 0x0000000000940947 */ /* 0x000fea0003800000 */
[----:B------:R-:W0:Y:S02]  /*0320*/  LDC.64 R2, c[0x0][0x380] ;  /* 0x0000e000ff027b82 */ /* 0x000e240000000a00 */
[----:B0-----:R-:W2:Y:S06]  /*0330*/  LDG.E.U8 R0, desc[UR4][R2.64+0x2] ;  /* 0x0000020402007981 */ /* 0x001eac000c1e1100 */
[----:B------:R-:W0:Y:S01]  /*0340*/  LDC.64 R4, c[0x0][0x380] ;  /* 0x0000e000ff047b82 */ /* 0x000e220000000a00 */
[----:B--2---:R-:W-:Y:S01]  /*0350*/  ISETP.NE.AND P0, PT, R0, RZ, PT ;  /* 0x000000ff0000720c */ /* 0x004fe20003f05270 */
[----:B------:R-:W-:-:S12]  /*0360*/  IMAD.MOV.U32 R0, RZ, RZ, 0x1 ;  /* 0x00000001ff007424 */ /* 0x000fd800078e00ff */
[----:B0-----:R-:W-:Y:S05]  /*0370*/  @P0 BRA `(.L_x_3) ;  /* 0x00000000001c0947 */ /* 0x001fea0003800000 */
.L_x_4:
[----:B------:R-:W-:Y:S06]  /*0380*/  MEMBAR.SC.GPU ;  /* 0x0000000000007992 */ /* 0x000fec0000002000 */
[----:B------:R-:W-:-:S00]  /*0390*/  ERRBAR ;  /* 0x00000000000079ab */ /* 0x000fc00000000000 */
[----:B------:R-:W-:Y:S06]  /*03a0*/  CGAERRBAR ;  /* 0x00000000000075ab */ /* 0x000fec0000000000 */
[----:B------:R-:W-:Y:S04]  /*03b0*/  CCTL.IVALL ;  /* 0x00000000ff00798f */ /* 0x000fe80002000000 */
[----:B------:R-:W2:Y:S02]  /*03c0*/  LDG.E.U8 R6, desc[UR4][R2.64+0x2] ;  /* 0x0000020402067981 */ /* 0x000ea4000c1e1100 */
[----:B--2---:R-:W-:-:S13]  /*03d0*/  ISETP.NE.AND P0, PT, R6, RZ, PT ;  /* 0x000000ff0600720c */ /* 0x004fda0003f05270 */
[----:B------:R-:W-:Y:S05]  /*03e0*/  @!P0 BRA `(.L_x_4) ;  /* 0xfffffffc00e48947 */ /* 0x000fea000383ffff */
.L_x_3:
[----:B------:R2:W-:Y:S01]  /*03f0*/  STG.E.U8 desc[UR4][R4.64+0x4], R0 ;  /* 0x0000040004007986 */ /* 0x0005e2000c101104 */
[----:B------:R-:W-:Y:S06]  /*0400*/  MEMBAR.SC.GPU ;  /* 0x0000000000007992 */ /* 0x000fec0000002000 */
[----:B------:R-:W-:-:S00]  /*0410*/  ERRBAR ;  /* 0x00000000000079ab */ /* 0x000fc00000000000 */
[----:B------:R-:W-:Y:S06]  /*0420*/  CGAERRBAR ;  /* 0x00000000000075ab */ /* 0x000fec0000000000 */
[----:B------:R-:W-:Y:S01]  /*0430*/  CCTL.IVALL ;  /* 0x00000000ff00798f */ /* 0x000fe20002000000 */
[----:B--2---:R-:W-:Y:S05]  /*0440*/  BRA `(.L_x_1) ;  /* 0x0000000000487947 */ /* 0x004fea0003800000 */
.L_x_2:
[----:B------:R-:W0:Y:S02]  /*0450*/  LDC.64 R2, c[0x0][0x380] ;  /* 0x0000e000ff027b82 */ /* 0x000e240000000a00 */
[----:B0-----:R-:W2:Y:S06]  /*0460*/  LDG.E.U8 R0, desc[UR4][R2.64+0x6] ;  /* 0x0000060402007981 */ /* 0x001eac000c1e1100 */
[----:B------:R-:W0:Y:S01]  /*0470*/  LDC.64 R4, c[0x0][0x380] ;  /* 0x0000e000ff047b82 */ /* 0x000e220000000a00 */
[----:B--2---:R-:W-:Y:S01]  /*0480*/  ISETP.NE.AND P0, PT, R0, RZ, PT ;  /* 0x000000ff0000720c */ /* 0x004fe20003f05270 */
[----:B------:R-:W-:-:S12]  /*0490*/  IMAD.MOV.U32 R0, RZ, RZ, 0x1 ;  /* 0x00000001ff007424 */ /* 0x000fd800078e00ff */
[----:B0-----:R-:W-:Y:S05]  /*04a0*/  @P0 BRA `(.L_x_5) ;  /* 0x00000000001c0947 */ /* 0x001fea0003800000 */
.L_x_6:
[----:B------:R-:W-:Y:S06]  /*04b0*/  MEMBAR.SC.GPU ;  /* 0x0000000000007992 */ /* 0x000fec0000002000 */
[----:B------:R-:W-:-:S00]  /*04c0*/  ERRBAR ;  /* 0x00000000000079ab */ /* 0x000fc00000000000 */
[----:B------:R-:W-:Y:S06]  /*04d0*/  CGAERRBAR ;  /* 0x00000000000075ab */ /* 0x000fec0000000000 */
[----:B------:R-:W-:Y:S04]  /*04e0*/  CCTL.IVALL ;  /* 0x00000000ff00798f */ /* 0x000fe80002000000 */
[----:B------:R-:W2:Y:S02]  /*04f0*/  LDG.E.U8 R6, desc[UR4][R2.64+0x6] ;  /* 0x0000060402067981 */ /* 0x000ea4000c1e1100 */
[----:B--2---:R-:W-:-:S13]  /*0500*/  ISETP.NE.AND P0, PT, R6, RZ, PT ;  /* 0x000000ff0600720c */ /* 0x004fda0003f05270 */
[----:B------:R-:W-:Y:S05]  /*0510*/  @!P0 BRA `(.L_x_6) ;  /* 0xfffffffc00e48947 */ /* 0x000fea000383ffff */
.L_x_5:
[----:B------:R2:W-:Y:S01]  /*0520*/  STG.E.U8 desc[UR4][R4.64+0x7], R0 ;  /* 0x0000070004007986 */ /* 0x0005e2000c101104 */
[----:B------:R-:W-:Y:S06]  /*0530*/  MEMBAR.SC.GPU ;  /* 0x0000000000007992 */ /* 0x000fec0000002000 */
[----:B------:R-:W-:-:S00]  /*0540*/  ERRBAR ;  /* 0x00000000000079ab */ /* 0x000fc00000000000 */
[----:B------:R-:W-:Y:S06]  /*0550*/  CGAERRBAR ;  /* 0x00000000000075ab */ /* 0x000fec0000000000 */
[----:B--2---:R-:W-:Y:S01]  /*0560*/  CCTL.IVALL ;  /* 0x00000000ff00798f */ /* 0x004fe20002000000 */
.L_x_1:
[----:B------:R-:W-:Y:S05]  /*0570*/  WARPSYNC.ALL ;  /* 0x0000000000007948 */ /* 0x000fea0003800000 */
[----:B------:R-:W-:Y:S01]  /*0580*/  BAR.SYNC.DEFER_BLOCKING 0x0 ;  /* 0x0000000000007b1d */ /* 0x000fe20000010000 */
[----:B------:R-:W-:-:S13]  /*0590*/  ISETP.NE.AND P0, PT, R7, RZ, PT ;  /* 0x000000ff0700720c */ /* 0x000fda0003f05270 */
[----:B------:R-:W-:Y:S05]  /*05a0*/  @P0 EXIT ;  /* 0x000000000000094d */ /* 0x000fea0003800000 */
[----:B01----:R-:W0:Y:S02]  /*05b0*/  LDC.64 R2, c[0x0][0x380] ;  /* 0x0000e000ff027b82 */ /* 0x003e240000000a00 */
.L_x_8:
[----:B0-----:R-:W2:Y:S02]  /*05c0*/  LDG.E.U8 R0, desc[UR4][R2.64+0x2] ;  /* 0x0000020402007981 */ /* 0x001ea4000c1e1100 */
[----:B--2---:R-:W-:-:S13]  /*05d0*/  ISETP.NE.AND P0, PT, R0, RZ, PT ;  /* 0x000000ff0000720c */ /* 0x004fda0003f05270 */
[----:B------:R-:W-:Y:S05]  /*05e0*/  @!P0 BRA `(.L_x_7) ;  /* 0x0000000000188947 */ /* 0x000fea0003800000 */
[----:B------:R-:W2:Y:S02]  /*05f0*/  LDG.E.U8 R0, desc[UR4][R2.64+0x3] ;  /* 0x0000030402007981 */ /* 0x000ea4000c1e1100 */
[----:B--2---:R-:W-:-:S13]  /*0600*/  ISETP.NE.AND P0, PT, R0, RZ, PT ;  /* 0x000000ff0000720c */ /* 0x004fda0003f05270 */
[----:B------:R-:W-:Y:S05]  /*0610*/  @!P0 BRA `(.L_x_7) ;  /* 0x00000000000c8947 */ /* 0x000fea0003800000 */
[----:B------:R-:W2:Y:S02]  /*0620*/  LDG.E.U8 R0, desc[UR4][R2.64+0x7] ;  /* 0x0000070402007981 */ /* 0x000ea4000c1e1100 */
[----:B--2---:R-:W-:-:S13]  /*0630*/  ISETP.NE.AND P0, PT, R0, RZ, PT ;  /* 0x000000ff0000720c */ /* 0x004fda0003f05270 */
[----:B------:R-:W-:Y:S05]  /*0640*/  @P0 EXIT ;  /* 0x000000000000094d */ /* 0x000fea0003800000 */
.L_x_7:
[----:B------:R-:W-:Y:S06]  /*0650*/  MEMBAR.SC.GPU ;  /* 0x0000000000007992 */ /* 0x000fec0000002000 */
[----:B------:R-:W-:-:S00]  /*0660*/  ERRBAR ;  /* 0x00000000000079ab */ /* 0x000fc00000000000 */
[----:B------:R-:W-:Y:S06]  /*0670*/  CGAERRBAR ;  /* 0x00000000000075ab */ /* 0x000fec0000000000 */
[----:B------:R-:W-:Y:S01]  /*0680*/  CCTL.IVALL ;  /* 0x00000000ff00798f */ /* 0x000fe20002000000 */
[----:B------:R-:W-:Y:S05]  /*0690*/  BRA `(.L_x_8) ;  /* 0xfffffffc00c87947 */ /* 0x000fea000383ffff */
.L_x_9:
[----:B------:R-:W-:-:S00]  /*06a0*/  BRA `(.L_x_9) ;  /* 0xfffffffc00fc7947 */ /* 0x000fc0000383ffff */
[----:B------:R-:W-:-:S00]  /*06b0*/  NOP ;  /* 0x0000000000007918 */ /* 0x000fc00000000000 */
        /* <DEDUP_REMOVED lines=12> */
.L_x_14:


//--------------------- .nv.shared.reserved.0     --------------------------
	.section	.nv.shared.reserved.0,"aw",@nobits
	.weak		__nv_reservedSMEM_offset_0_alias
	.size		__nv_reservedSMEM_offset_0_alias, 0, 64
	.other		__nv_reservedSMEM_offset_0_alias,@"STO_CUDA_RESERVED_SHARED STV_DEFAULT"
__nv_reservedSMEM_offset_0_alias:
	.zero		0
	.zero		64


//--------------------- .nv.constant0._Z20graphExecutionKernelPb --------------------------
	.section	.nv.constant0._Z20graphExecutionKernelPb,"a",@progbits
	.sectionflags	@""
	.align	4
.nv.constant0._Z20graphExecutionKernelPb:
	.zero		904


//--------------------- SYMBOLS --------------------------

	.type		.nv.reservedSmem.offset0,@object
	.size		.nv.reservedSmem.offset0,0x4
